//
// Generated by NVIDIA NVVM Compiler
//
// Compiler Build ID: CL-36424714
// Cuda compilation tools, release 13.0, V13.0.88
// Based on NVVM 20.0.0
//

.version 9.0
.target sm_100
.address_size 64

	// .globl	_Z12matmul_naivePfPKfS1_iii
// _ZZ12matmul_tiledPfPKfS1_iiiE2As has been demoted
// _ZZ12matmul_tiledPfPKfS1_iiiE2Bs has been demoted

.visible .entry _Z12matmul_naivePfPKfS1_iii(
	.param .u64 .ptr .align 1 _Z12matmul_naivePfPKfS1_iii_param_0,
	.param .u64 .ptr .align 1 _Z12matmul_naivePfPKfS1_iii_param_1,
	.param .u64 .ptr .align 1 _Z12matmul_naivePfPKfS1_iii_param_2,
	.param .u32 _Z12matmul_naivePfPKfS1_iii_param_3,
	.param .u32 _Z12matmul_naivePfPKfS1_iii_param_4,
	.param .u32 _Z12matmul_naivePfPKfS1_iii_param_5
)
{
	.reg .pred 	%p<13>;
	.reg .b32 	%r<41>;
	.reg .b32 	%f<68>;
	.reg .b64 	%rd<53>;

	ld.param.u64 	%rd6, [_Z12matmul_naivePfPKfS1_iii_param_0];
	ld.param.u64 	%rd7, [_Z12matmul_naivePfPKfS1_iii_param_1];
	ld.param.u64 	%rd8, [_Z12matmul_naivePfPKfS1_iii_param_2];
	ld.param.u32 	%r20, [_Z12matmul_naivePfPKfS1_iii_param_3];
	ld.param.u32 	%r18, [_Z12matmul_naivePfPKfS1_iii_param_4];
	ld.param.u32 	%r19, [_Z12matmul_naivePfPKfS1_iii_param_5];
	cvta.to.global.u64 	%rd1, %rd8;
	cvta.to.global.u64 	%rd2, %rd7;
	mov.u32 	%r21, %ctaid.y;
	mov.u32 	%r22, %ntid.y;
	mov.u32 	%r23, %tid.y;
	mad.lo.s32 	%r1, %r21, %r22, %r23;
	mov.u32 	%r24, %ctaid.x;
	mov.u32 	%r25, %ntid.x;
	mov.u32 	%r26, %tid.x;
	mad.lo.s32 	%r2, %r24, %r25, %r26;
	setp.ge.s32 	%p1, %r1, %r20;
	setp.ge.s32 	%p2, %r2, %r18;
	or.pred  	%p3, %p1, %p2;
	@%p3 bra 	$L__BB0_14;
	setp.lt.s32 	%p4, %r19, 1;
	mov.f32 	%f67, 0f00000000;
	@%p4 bra 	$L__BB0_13;
	mul.lo.s32 	%r3, %r19, %r1;
	and.b32  	%r4, %r19, 7;
	setp.lt.u32 	%p5, %r19, 8;
	mov.f32 	%f67, 0f00000000;
	mov.b32 	%r39, 0;
	@%p5 bra 	$L__BB0_5;
	and.b32  	%r39, %r19, 2147483640;
	neg.s32 	%r37, %r39;
	shl.b32 	%r7, %r18, 3;
	mul.wide.u32 	%rd9, %r3, 4;
	add.s64 	%rd10, %rd9, %rd2;
	add.s64 	%rd52, %rd10, 16;
	mov.f32 	%f67, 0f00000000;
	mul.wide.s32 	%rd13, %r18, 4;
	mov.u32 	%r36, %r2;
$L__BB0_4:
	.pragma "nounroll";
	ld.global.f32 	%f17, [%rd52+-16];
	mul.wide.s32 	%rd11, %r36, 4;
	add.s64 	%rd12, %rd1, %rd11;
	ld.global.f32 	%f18, [%rd12];
	fma.rn.f32 	%f19, %f17, %f18, %f67;
	ld.global.f32 	%f20, [%rd52+-12];
	add.s64 	%rd14, %rd12, %rd13;
	ld.global.f32 	%f21, [%rd14];
	fma.rn.f32 	%f22, %f20, %f21, %f19;
	ld.global.f32 	%f23, [%rd52+-8];
	add.s64 	%rd15, %rd14, %rd13;
	ld.global.f32 	%f24, [%rd15];
	fma.rn.f32 	%f25, %f23, %f24, %f22;
	ld.global.f32 	%f26, [%rd52+-4];
	add.s64 	%rd16, %rd15, %rd13;
	ld.global.f32 	%f27, [%rd16];
	fma.rn.f32 	%f28, %f26, %f27, %f25;
	ld.global.f32 	%f29, [%rd52];
	add.s64 	%rd17, %rd16, %rd13;
	ld.global.f32 	%f30, [%rd17];
	fma.rn.f32 	%f31, %f29, %f30, %f28;
	ld.global.f32 	%f32, [%rd52+4];
	add.s64 	%rd18, %rd17, %rd13;
	ld.global.f32 	%f33, [%rd18];
	fma.rn.f32 	%f34, %f32, %f33, %f31;
	ld.global.f32 	%f35, [%rd52+8];
	add.s64 	%rd19, %rd18, %rd13;
	ld.global.f32 	%f36, [%rd19];
	fma.rn.f32 	%f37, %f35, %f36, %f34;
	ld.global.f32 	%f38, [%rd52+12];
	add.s64 	%rd20, %rd19, %rd13;
	ld.global.f32 	%f39, [%rd20];
	fma.rn.f32 	%f67, %f38, %f39, %f37;
	add.s32 	%r37, %r37, 8;
	add.s32 	%r36, %r36, %r7;
	add.s64 	%rd52, %rd52, 32;
	setp.ne.s32 	%p6, %r37, 0;
	@%p6 bra 	$L__BB0_4;
$L__BB0_5:
	setp.eq.s32 	%p7, %r4, 0;
	@%p7 bra 	$L__BB0_13;
	and.b32  	%r13, %r19, 3;
	setp.lt.u32 	%p8, %r4, 4;
	@%p8 bra 	$L__BB0_8;
	add.s32 	%r28, %r39, %r3;
	mul.wide.u32 	%rd21, %r28, 4;
	add.s64 	%rd22, %rd2, %rd21;
	ld.global.f32 	%f41, [%rd22];
	mad.lo.s32 	%r29, %r39, %r18, %r2;
	mul.wide.s32 	%rd23, %r29, 4;
	add.s64 	%rd24, %rd1, %rd23;
	ld.global.f32 	%f42, [%rd24];
	fma.rn.f32 	%f43, %f41, %f42, %f67;
	cvt.u64.u32 	%rd25, %r3;
	cvt.u64.u32 	%rd26, %r39;
	add.s64 	%rd27, %rd26, %rd25;
	shl.b64 	%rd28, %rd27, 2;
	add.s64 	%rd29, %rd2, %rd28;
	ld.global.f32 	%f44, [%rd29+4];
	mul.wide.s32 	%rd30, %r18, 4;
	add.s64 	%rd31, %rd24, %rd30;
	ld.global.f32 	%f45, [%rd31];
	fma.rn.f32 	%f46, %f44, %f45, %f43;
	ld.global.f32 	%f47, [%rd29+8];
	add.s64 	%rd32, %rd31, %rd30;
	ld.global.f32 	%f48, [%rd32];
	fma.rn.f32 	%f49, %f47, %f48, %f46;
	ld.global.f32 	%f50, [%rd29+12];
	add.s64 	%rd33, %rd32, %rd30;
	ld.global.f32 	%f51, [%rd33];
	fma.rn.f32 	%f67, %f50, %f51, %f49;
	add.s32 	%r39, %r39, 4;
$L__BB0_8:
	setp.eq.s32 	%p9, %r13, 0;
	@%p9 bra 	$L__BB0_13;
	setp.eq.s32 	%p10, %r13, 1;
	@%p10 bra 	$L__BB0_11;
	add.s32 	%r30, %r39, %r3;
	mul.wide.u32 	%rd34, %r30, 4;
	add.s64 	%rd35, %rd2, %rd34;
	ld.global.f32 	%f53, [%rd35];
	mad.lo.s32 	%r31, %r39, %r18, %r2;
	mul.wide.s32 	%rd36, %r31, 4;
	add.s64 	%rd37, %rd1, %rd36;
	ld.global.f32 	%f54, [%rd37];
	fma.rn.f32 	%f55, %f53, %f54, %f67;
	cvt.u64.u32 	%rd38, %r3;
	cvt.u64.u32 	%rd39, %r39;
	add.s64 	%rd40, %rd39, %rd38;
	shl.b64 	%rd41, %rd40, 2;
	add.s64 	%rd42, %rd2, %rd41;
	ld.global.f32 	%f56, [%rd42+4];
	mul.wide.s32 	%rd43, %r18, 4;
	add.s64 	%rd44, %rd37, %rd43;
	ld.global.f32 	%f57, [%rd44];
	fma.rn.f32 	%f67, %f56, %f57, %f55;
	add.s32 	%r39, %r39, 2;
$L__BB0_11:
	and.b32  	%r32, %r19, 1;
	setp.eq.b32 	%p11, %r32, 1;
	not.pred 	%p12, %p11;
	@%p12 bra 	$L__BB0_13;
	add.s32 	%r33, %r39, %r3;
	mul.wide.u32 	%rd45, %r33, 4;
	add.s64 	%rd46, %rd2, %rd45;
	ld.global.f32 	%f58, [%rd46];
	mad.lo.s32 	%r34, %r39, %r18, %r2;
	mul.wide.s32 	%rd47, %r34, 4;
	add.s64 	%rd48, %rd1, %rd47;
	ld.global.f32 	%f59, [%rd48];
	fma.rn.f32 	%f67, %f58, %f59, %f67;
$L__BB0_13:
	mad.lo.s32 	%r35, %r18, %r1, %r2;
	cvta.to.global.u64 	%rd49, %rd6;
	mul.wide.s32 	%rd50, %r35, 4;
	add.s64 	%rd51, %rd49, %rd50;
	st.global.f32 	[%rd51], %f67;
$L__BB0_14:
	ret;

}
	// .globl	_Z12matmul_tiledPfPKfS1_iii
.visible .entry _Z12matmul_tiledPfPKfS1_iii(
	.param .u64 .ptr .align 1 _Z12matmul_tiledPfPKfS1_iii_param_0,
	.param .u64 .ptr .align 1 _Z12matmul_tiledPfPKfS1_iii_param_1,
	.param .u64 .ptr .align 1 _Z12matmul_tiledPfPKfS1_iii_param_2,
	.param .u32 _Z12matmul_tiledPfPKfS1_iii_param_3,
	.param .u32 _Z12matmul_tiledPfPKfS1_iii_param_4,
	.param .u32 _Z12matmul_tiledPfPKfS1_iii_param_5
)
{
	.reg .pred 	%p<12>;
	.reg .b32 	%r<43>;
	.reg .b32 	%f<111>;
	.reg .b64 	%rd<13>;
	// demoted variable
	.shared .align 4 .b8 _ZZ12matmul_tiledPfPKfS1_iiiE2As[4096];
	// demoted variable
	.shared .align 4 .b8 _ZZ12matmul_tiledPfPKfS1_iiiE2Bs[4096];
	ld.param.u64 	%rd3, [_Z12matmul_tiledPfPKfS1_iii_param_0];
	ld.param.u64 	%rd4, [_Z12matmul_tiledPfPKfS1_iii_param_1];
	ld.param.u64 	%rd5, [_Z12matmul_tiledPfPKfS1_iii_param_2];
	ld.param.u32 	%r24, [_Z12matmul_tiledPfPKfS1_iii_param_3];
	ld.param.u32 	%r25, [_Z12matmul_tiledPfPKfS1_iii_param_4];
	ld.param.u32 	%r26, [_Z12matmul_tiledPfPKfS1_iii_param_5];
	mov.u32 	%r38, %tid.x;
	mov.u32 	%r40, %tid.y;
	mov.u32 	%r27, %ctaid.y;
	shl.b32 	%r28, %r27, 5;
	add.s32 	%r3, %r28, %r40;
	mov.u32 	%r29, %ctaid.x;
	shl.b32 	%r4, %r29, 5;
	add.s32 	%r5, %r4, %r38;
	setp.lt.s32 	%p1, %r26, 1;
	mov.f32 	%f110, 0f00000000;
	@%p1 bra 	$L__BB1_7;
	add.s32 	%r30, %r26, 31;
	shr.u32 	%r31, %r30, 5;
	shl.b32 	%r32, %r40, 7;
	mov.u32 	%r33, _ZZ12matmul_tiledPfPKfS1_iiiE2As;
	add.s32 	%r6, %r33, %r32;
	shl.b32 	%r34, %r38, 2;
	add.s32 	%r7, %r6, %r34;
	mov.u32 	%r35, _ZZ12matmul_tiledPfPKfS1_iiiE2Bs;
	add.s32 	%r9, %r35, %r34;
	add.s32 	%r8, %r9, %r32;
	neg.s32 	%r42, %r31;
	mad.lo.s32 	%r36, %r40, %r25, %r38;
	add.s32 	%r41, %r36, %r4;
	shl.b32 	%r12, %r25, 5;
	mad.lo.s32 	%r39, %r26, %r3, %r38;
	cvta.to.global.u64 	%rd1, %rd4;
	cvta.to.global.u64 	%rd2, %rd5;
	mov.f32 	%f110, 0f00000000;
$L__BB1_2:
	setp.ge.s32 	%p2, %r3, %r24;
	setp.ge.s32 	%p3, %r38, %r26;
	mov.f32 	%f108, 0f00000000;
	or.pred  	%p4, %p2, %p3;
	@%p4 bra 	$L__BB1_4;
	mul.wide.u32 	%rd6, %r39, 4;
	add.s64 	%rd7, %rd1, %rd6;
	ld.global.f32 	%f108, [%rd7];
$L__BB1_4:
	setp.ge.s32 	%p5, %r5, %r25;
	st.shared.f32 	[%r7], %f108;
	setp.ge.s32 	%p6, %r40, %r26;
	mov.f32 	%f109, 0f00000000;
	or.pred  	%p7, %p5, %p6;
	@%p7 bra 	$L__BB1_6;
	mul.wide.s32 	%rd8, %r41, 4;
	add.s64 	%rd9, %rd2, %rd8;
	ld.global.f32 	%f109, [%rd9];
$L__BB1_6:
	st.shared.f32 	[%r8], %f109;
	bar.sync 	0;
	ld.shared.f32 	%f12, [%r6];
	ld.shared.f32 	%f13, [%r9];
	fma.rn.f32 	%f14, %f12, %f13, %f110;
	ld.shared.f32 	%f15, [%r6+4];
	ld.shared.f32 	%f16, [%r9+128];
	fma.rn.f32 	%f17, %f15, %f16, %f14;
	ld.shared.f32 	%f18, [%r6+8];
	ld.shared.f32 	%f19, [%r9+256];
	fma.rn.f32 	%f20, %f18, %f19, %f17;
	ld.shared.f32 	%f21, [%r6+12];
	ld.shared.f32 	%f22, [%r9+384];
	fma.rn.f32 	%f23, %f21, %f22, %f20;
	ld.shared.f32 	%f24, [%r6+16];
	ld.shared.f32 	%f25, [%r9+512];
	fma.rn.f32 	%f26, %f24, %f25, %f23;
	ld.shared.f32 	%f27, [%r6+20];
	ld.shared.f32 	%f28, [%r9+640];
	fma.rn.f32 	%f29, %f27, %f28, %f26;
	ld.shared.f32 	%f30, [%r6+24];
	ld.shared.f32 	%f31, [%r9+768];
	fma.rn.f32 	%f32, %f30, %f31, %f29;
	ld.shared.f32 	%f33, [%r6+28];
	ld.shared.f32 	%f34, [%r9+896];
	fma.rn.f32 	%f35, %f33, %f34, %f32;
	ld.shared.f32 	%f36, [%r6+32];
	ld.shared.f32 	%f37, [%r9+1024];
	fma.rn.f32 	%f38, %f36, %f37, %f35;
	ld.shared.f32 	%f39, [%r6+36];
	ld.shared.f32 	%f40, [%r9+1152];
	fma.rn.f32 	%f41, %f39, %f40, %f38;
	ld.shared.f32 	%f42, [%r6+40];
	ld.shared.f32 	%f43, [%r9+1280];
	fma.rn.f32 	%f44, %f42, %f43, %f41;
	ld.shared.f32 	%f45, [%r6+44];
	ld.shared.f32 	%f46, [%r9+1408];
	fma.rn.f32 	%f47, %f45, %f46, %f44;
	ld.shared.f32 	%f48, [%r6+48];
	ld.shared.f32 	%f49, [%r9+1536];
	fma.rn.f32 	%f50, %f48, %f49, %f47;
	ld.shared.f32 	%f51, [%r6+52];
	ld.shared.f32 	%f52, [%r9+1664];
	fma.rn.f32 	%f53, %f51, %f52, %f50;
	ld.shared.f32 	%f54, [%r6+56];
	ld.shared.f32 	%f55, [%r9+1792];
	fma.rn.f32 	%f56, %f54, %f55, %f53;
	ld.shared.f32 	%f57, [%r6+60];
	ld.shared.f32 	%f58, [%r9+1920];
	fma.rn.f32 	%f59, %f57, %f58, %f56;
	ld.shared.f32 	%f60, [%r6+64];
	ld.shared.f32 	%f61, [%r9+2048];
	fma.rn.f32 	%f62, %f60, %f61, %f59;
	ld.shared.f32 	%f63, [%r6+68];
	ld.shared.f32 	%f64, [%r9+2176];
	fma.rn.f32 	%f65, %f63, %f64, %f62;
	ld.shared.f32 	%f66, [%r6+72];
	ld.shared.f32 	%f67, [%r9+2304];
	fma.rn.f32 	%f68, %f66, %f67, %f65;
	ld.shared.f32 	%f69, [%r6+76];
	ld.shared.f32 	%f70, [%r9+2432];
	fma.rn.f32 	%f71, %f69, %f70, %f68;
	ld.shared.f32 	%f72, [%r6+80];
	ld.shared.f32 	%f73, [%r9+2560];
	fma.rn.f32 	%f74, %f72, %f73, %f71;
	ld.shared.f32 	%f75, [%r6+84];
	ld.shared.f32 	%f76, [%r9+2688];
	fma.rn.f32 	%f77, %f75, %f76, %f74;
	ld.shared.f32 	%f78, [%r6+88];
	ld.shared.f32 	%f79, [%r9+2816];
	fma.rn.f32 	%f80, %f78, %f79, %f77;
	ld.shared.f32 	%f81, [%r6+92];
	ld.shared.f32 	%f82, [%r9+2944];
	fma.rn.f32 	%f83, %f81, %f82, %f80;
	ld.shared.f32 	%f84, [%r6+96];
	ld.shared.f32 	%f85, [%r9+3072];
	fma.rn.f32 	%f86, %f84, %f85, %f83;
	ld.shared.f32 	%f87, [%r6+100];
	ld.shared.f32 	%f88, [%r9+3200];
	fma.rn.f32 	%f89, %f87, %f88, %f86;
	ld.shared.f32 	%f90, [%r6+104];
	ld.shared.f32 	%f91, [%r9+3328];
	fma.rn.f32 	%f92, %f90, %f91, %f89;
	ld.shared.f32 	%f93, [%r6+108];
	ld.shared.f32 	%f94, [%r9+3456];
	fma.rn.f32 	%f95, %f93, %f94, %f92;
	ld.shared.f32 	%f96, [%r6+112];
	ld.shared.f32 	%f97, [%r9+3584];
	fma.rn.f32 	%f98, %f96, %f97, %f95;
	ld.shared.f32 	%f99, [%r6+116];
	ld.shared.f32 	%f100, [%r9+3712];
	fma.rn.f32 	%f101, %f99, %f100, %f98;
	ld.shared.f32 	%f102, [%r6+120];
	ld.shared.f32 	%f103, [%r9+3840];
	fma.rn.f32 	%f104, %f102, %f103, %f101;
	ld.shared.f32 	%f105, [%r6+124];
	ld.shared.f32 	%f106, [%r9+3968];
	fma.rn.f32 	%f110, %f105, %f106, %f104;
	bar.sync 	0;
	add.s32 	%r42, %r42, 1;
	setp.ne.s32 	%p8, %r42, 0;
	add.s32 	%r41, %r41, %r12;
	add.s32 	%r40, %r40, 32;
	add.s32 	%r39, %r39, 32;
	add.s32 	%r38, %r38, 32;
	@%p8 bra 	$L__BB1_2;
$L__BB1_7:
	setp.ge.s32 	%p9, %r3, %r24;
	setp.ge.s32 	%p10, %r5, %r25;
	or.pred  	%p11, %p9, %p10;
	@%p11 bra 	$L__BB1_9;
	mad.lo.s32 	%r37, %r25, %r3, %r5;
	cvta.to.global.u64 	%rd10, %rd3;
	mul.wide.s32 	%rd11, %r37, 4;
	add.s64 	%rd12, %rd10, %rd11;
	st.global.f32 	[%rd12], %f110;
$L__BB1_9:
	ret;

}


// ===== COMPILED SASS (sm_100) =====

	.target	sm_100

	.elftype	@"ET_EXEC"


//--------------------- .note.nv.tkinfo           --------------------------
	.section	.note.nv.tkinfo,"",@"SHT_NOTE"
	.sectionflags	@"SHF_NOTE_NV_TKINFO"
	.tkinfo
        /*0018*/ 	.word	0x00000002
        /*0030*/ 	.string	""
        /*0030*/ 	.string	"ptxas"
        /*0030*/ 	.string	"Cuda compilation tools, release 13.0, V13.0.88"
        /*0030*/ 	.string	"Build cuda_13.0.r13.0/compiler.36424714_0"
        /*0030*/ 	.string	"-arch sm_100 -m 64 "



//--------------------- .note.nv.cuinfo           --------------------------
	.section	.note.nv.cuinfo,"",@"SHT_NOTE"
	.sectionflags	@"SHF_NOTE_NV_CUINFO"
        /*0018*/ 	.short	0x0002
        /*001a*/ 	.short	0x0064
        /*001c*/ 	.short	0x0082
	.zero		2


//--------------------- .nv.info                  --------------------------
	.section	.nv.info,"",@"SHT_CUDA_INFO"
	.align	4


	//----- nvinfo : EIATTR_REGCOUNT
	.align		4
        /*0000*/ 	.byte	0x04, 0x2f
        /*0002*/ 	.short	(.L_1 - .L_0)
	.align		4
.L_0:
        /*0004*/ 	.word	index@(_Z12matmul_naivePfPKfS1_iii)
        /*0008*/ 	.word	0x00000020


	//----- nvinfo : EIATTR_FRAME_SIZE
	.align		4
.L_1:
        /*000c*/ 	.byte	0x04, 0x11
        /*000e*/ 	.short	(.L_3 - .L_2)
	.align		4
.L_2:
        /*0010*/ 	.word	index@(_Z12matmul_naivePfPKfS1_iii)
        /*0014*/ 	.word	0x00000000


	//----- nvinfo : EIATTR_REGCOUNT
	.align		4
.L_3:
        /*0018*/ 	.byte	0x04, 0x2f
        /*001a*/ 	.short	(.L_5 - .L_4)
	.align		4
.L_4:
        /*001c*/ 	.word	index@(_Z12matmul_tiledPfPKfS1_iii)
        /*0020*/ 	.word	0x00000020


	//----- nvinfo : EIATTR_FRAME_SIZE
	.align		4
.L_5:
        /*0024*/ 	.byte	0x04, 0x11
        /*0026*/ 	.short	(.L_7 - .L_6)
	.align		4
.L_6:
        /*0028*/ 	.word	index@(_Z12matmul_tiledPfPKfS1_iii)
        /*002c*/ 	.word	0x00000000


	//----- nvinfo : EIATTR_MIN_STACK_SIZE
	.align		4
.L_7:
        /*0030*/ 	.byte	0x04, 0x12
        /*0032*/ 	.short	(.L_9 - .L_8)
	.align		4
.L_8:
        /*0034*/ 	.word	index@(_Z12matmul_tiledPfPKfS1_iii)
        /*0038*/ 	.word	0x00000000


	//----- nvinfo : EIATTR_MIN_STACK_SIZE
	.align		4
.L_9:
        /*003c*/ 	.byte	0x04, 0x12
        /*003e*/ 	.short	(.L_11 - .L_10)
	.align		4
.L_10:
        /*0040*/ 	.word	index@(_Z12matmul_naivePfPKfS1_iii)
        /*0044*/ 	.word	0x00000000
.L_11:


//--------------------- .nv.compat                --------------------------
	.section	.nv.compat,"",@"SHT_CUDA_COMPAT_INFO"
	.align	4
        /*0000*/ 	.byte	0x02, 0x09, 0x00, 0x00, 0x02, 0x02, 0x01, 0x00, 0x02, 0x05, 0x05, 0x00, 0x03, 0x07, 0x01, 0x01
        /*0010*/ 	.byte	0x02, 0x03, 0x00, 0x00, 0x02, 0x06, 0x01, 0x00, 0x04, 0x0b, 0x08, 0x00, 0x09, 0x00, 0x00, 0x00
        /*0020*/ 	.byte	0x00, 0x00, 0x00, 0x00


//--------------------- .nv.info._Z12matmul_tiledPfPKfS1_iii --------------------------
	.section	.nv.info._Z12matmul_tiledPfPKfS1_iii,"",@"SHT_CUDA_INFO"
	.sectionflags	@""
	.align	4


	//----- nvinfo : EIATTR_CUDA_API_VERSION
	.align		4
        /*0000*/ 	.byte	0x04, 0x37
        /*0002*/ 	.short	(.L_13 - .L_12)
.L_12:
        /*0004*/ 	.word	0x00000082


	//----- nvinfo : EIATTR_KPARAM_INFO
	.align		4
.L_13:
        /*0008*/ 	.byte	0x04, 0x17
        /*000a*/ 	.short	(.L_15 - .L_14)
.L_14:
        /*000c*/ 	.word	0x00000000
        /*0010*/ 	.short	0x0005
        /*0012*/ 	.short	0x0020
        /*0014*/ 	.byte	0x00, 0xf0, 0x11, 0x00


	//----- nvinfo : EIATTR_KPARAM_INFO
	.align		4
.L_15:
        /*0018*/ 	.byte	0x04, 0x17
        /*001a*/ 	.short	(.L_17 - .L_16)
.L_16:
        /*001c*/ 	.word	0x00000000
        /*0020*/ 	.short	0x0004
        /*0022*/ 	.short	0x001c
        /*0024*/ 	.byte	0x00, 0xf0, 0x11, 0x00


	//----- nvinfo : EIATTR_KPARAM_INFO
	.align		4
.L_17:
        /*0028*/ 	.byte	0x04, 0x17
        /*002a*/ 	.short	(.L_19 - .L_18)
.L_18:
        /*002c*/ 	.word	0x00000000
        /*0030*/ 	.short	0x0003
        /*0032*/ 	.short	0x0018
        /*0034*/ 	.byte	0x00, 0xf0, 0x11, 0x00


	//----- nvinfo : EIATTR_KPARAM_INFO
	.align		4
.L_19:
        /*0038*/ 	.byte	0x04, 0x17
        /*003a*/ 	.short	(.L_21 - .L_20)
.L_20:
        /*003c*/ 	.word	0x00000000
        /*0040*/ 	.short	0x0002
        /*0042*/ 	.short	0x0010
        /*0044*/ 	.byte	0x00, 0xf5, 0x21, 0x00


	//----- nvinfo : EIATTR_KPARAM_INFO
	.align		4
.L_21:
        /*0048*/ 	.byte	0x04, 0x17
        /*004a*/ 	.short	(.L_23 - .L_22)
.L_22:
        /*004c*/ 	.word	0x00000000
        /*0050*/ 	.short	0x0001
        /*0052*/ 	.short	0x0008
        /*0054*/ 	.byte	0x00, 0xf5, 0x21, 0x00


	//----- nvinfo : EIATTR_KPARAM_INFO
	.align		4
.L_23:
        /*0058*/ 	.byte	0x04, 0x17
        /*005a*/ 	.short	(.L_25 - .L_24)
.L_24:
        /*005c*/ 	.word	0x00000000
        /*0060*/ 	.short	0x0000
        /*0062*/ 	.short	0x0000
        /*0064*/ 	.byte	0x00, 0xf5, 0x21, 0x00


	//----- nvinfo : EIATTR_SPARSE_MMA_MASK
	.align		4
.L_25:
        /*0068*/ 	.byte	0x03, 0x50
        /*006a*/ 	.short	0x0000


	//----- nvinfo : EIATTR_MAXREG_COUNT
	.align		4
        /*006c*/ 	.byte	0x03, 0x1b
        /*006e*/ 	.short	0x00ff


	//----- nvinfo : EIATTR_NUM_BARRIERS
	.align		4
        /*0070*/ 	.byte	0x02, 0x4c
        /*0072*/ 	.byte	0x01
	.zero		1


	//----- nvinfo : EIATTR_MERCURY_ISA_VERSION
	.align		4
        /*0074*/ 	.byte	0x03, 0x5f
        /*0076*/ 	.short	0x0101


	//----- nvinfo : EIATTR_VRC_CTA_INIT_COUNT
	.align		4
        /*0078*/ 	.byte	0x02, 0x4a
	.zero		1
	.zero		1


	//----- nvinfo : EIATTR_EXIT_INSTR_OFFSETS
	.align		4
        /*007c*/ 	.byte	0x04, 0x1c
        /*007e*/ 	.short	(.L_27 - .L_26)


	//   ....[0]....
.L_26:
        /*0080*/ 	.word	0x00000820


	//   ....[1]....
        /*0084*/ 	.word	0x00000870


	//----- nvinfo : EIATTR_CBANK_PARAM_SIZE
	.align		4
.L_27:
        /*0088*/ 	.byte	0x03, 0x19
        /*008a*/ 	.short	0x0024


	//----- nvinfo : EIATTR_PARAM_CBANK
	.align		4
        /*008c*/ 	.byte	0x04, 0x0a
        /*008e*/ 	.short	(.L_29 - .L_28)
	.align		4
.L_28:
        /*0090*/ 	.word	index@(.nv.constant0._Z12matmul_tiledPfPKfS1_iii)
        /*0094*/ 	.short	0x0380
        /*0096*/ 	.short	0x0024


	//----- nvinfo : EIATTR_SW_WAR
	.align		4
.L_29:
        /*0098*/ 	.byte	0x04, 0x36
        /*009a*/ 	.short	(.L_31 - .L_30)
.L_30:
        /*009c*/ 	.word	0x00000008
.L_31:


//--------------------- .nv.info._Z12matmul_naivePfPKfS1_iii --------------------------
	.section	.nv.info._Z12matmul_naivePfPKfS1_iii,"",@"SHT_CUDA_INFO"
	.sectionflags	@""
	.align	4


	//----- nvinfo : EIATTR_CUDA_API_VERSION
	.align		4
        /*0000*/ 	.byte	0x04, 0x37
        /*0002*/ 	.short	(.L_33 - .L_32)
.L_32:
        /*0004*/ 	.word	0x00000082


	//----- nvinfo : EIATTR_KPARAM_INFO
	.align		4
.L_33:
        /*0008*/ 	.byte	0x04, 0x17
        /*000a*/ 	.short	(.L_35 - .L_34)
.L_34:
        /*000c*/ 	.word	0x00000000
        /*0010*/ 	.short	0x0005
        /*0012*/ 	.short	0x0020
        /*0014*/ 	.byte	0x00, 0xf0, 0x11, 0x00


	//----- nvinfo : EIATTR_KPARAM_INFO
	.align		4
.L_35:
        /*0018*/ 	.byte	0x04, 0x17
        /*001a*/ 	.short	(.L_37 - .L_36)
.L_36:
        /*001c*/ 	.word	0x00000000
        /*0020*/ 	.short	0x0004
        /*0022*/ 	.short	0x001c
        /*0024*/ 	.byte	0x00, 0xf0, 0x11, 0x00


	//----- nvinfo : EIATTR_KPARAM_INFO
	.align		4
.L_37:
        /*0028*/ 	.byte	0x04, 0x17
        /*002a*/ 	.short	(.L_39 - .L_38)
.L_38:
        /*002c*/ 	.word	0x00000000
        /*0030*/ 	.short	0x0003
        /*0032*/ 	.short	0x0018
        /*0034*/ 	.byte	0x00, 0xf0, 0x11, 0x00


	//----- nvinfo : EIATTR_KPARAM_INFO
	.align		4
.L_39:
        /*0038*/ 	.byte	0x04, 0x17
        /*003a*/ 	.short	(.L_41 - .L_40)
.L_40:
        /*003c*/ 	.word	0x00000000
        /*0040*/ 	.short	0x0002
        /*0042*/ 	.short	0x0010
        /*0044*/ 	.byte	0x00, 0xf5, 0x21, 0x00


	//----- nvinfo : EIATTR_KPARAM_INFO
	.align		4
.L_41:
        /*0048*/ 	.byte	0x04, 0x17
        /*004a*/ 	.short	(.L_43 - .L_42)
.L_42:
        /*004c*/ 	.word	0x00000000
        /*0050*/ 	.short	0x0001
        /*0052*/ 	.short	0x0008
        /*0054*/ 	.byte	0x00, 0xf5, 0x21, 0x00


	//----- nvinfo : EIATTR_KPARAM_INFO
	.align		4
.L_43:
        /*0058*/ 	.byte	0x04, 0x17
        /*005a*/ 	.short	(.L_45 - .L_44)
.L_44:
        /*005c*/ 	.word	0x00000000
        /*0060*/ 	.short	0x0000
        /*0062*/ 	.short	0x0000
        /*0064*/ 	.byte	0x00, 0xf5, 0x21, 0x00


	//----- nvinfo : EIATTR_SPARSE_MMA_MASK
	.align		4
.L_45:
        /*0068*/ 	.byte	0x03, 0x50
        /*006a*/ 	.short	0x0000


	//----- nvinfo : EIATTR_MAXREG_COUNT
	.align		4
        /*006c*/ 	.byte	0x03, 0x1b
        /*006e*/ 	.short	0x00ff


	//----- nvinfo : EIATTR_MERCURY_ISA_VERSION
	.align		4
        /*0070*/ 	.byte	0x03, 0x5f
        /*0072*/ 	.short	0x0101


	//----- nvinfo : EIATTR_VRC_CTA_INIT_COUNT
	.align		4
        /*0074*/ 	.byte	0x02, 0x4a
	.zero		1
	.zero		1


	//----- nvinfo : EIATTR_EXIT_INSTR_OFFSETS
	.align		4
        /*0078*/ 	.byte	0x04, 0x1c
        /*007a*/ 	.short	(.L_47 - .L_46)


	//   ....[0]....
.L_46:
        /*007c*/ 	.word	0x000000c0


	//   ....[1]....
        /*0080*/ 	.word	0x000008e0


	//----- nvinfo : EIATTR_CBANK_PARAM_SIZE
	.align		4
.L_47:
        /*0084*/ 	.byte	0x03, 0x19
        /*0086*/ 	.short	0x0024


	//----- nvinfo : EIATTR_PARAM_CBANK
	.align		4
        /*0088*/ 	.byte	0x04, 0x0a
        /*008a*/ 	.short	(.L_49 - .L_48)
	.align		4
.L_48:
        /*008c*/ 	.word	index@(.nv.constant0._Z12matmul_naivePfPKfS1_iii)
        /*0090*/ 	.short	0x0380
        /*0092*/ 	.short	0x0024


	//----- nvinfo : EIATTR_SW_WAR
	.align		4
.L_49:
        /*0094*/ 	.byte	0x04, 0x36
        /*0096*/ 	.short	(.L_51 - .L_50)
.L_50:
        /*0098*/ 	.word	0x00000008
.L_51:


//--------------------- .nv.callgraph             --------------------------
	.section	.nv.callgraph,"",@"SHT_CUDA_CALLGRAPH"
	.align	4
	.sectionentsize	8
	.align		4
        /*0000*/ 	.word	0x00000000
	.align		4
        /*0004*/ 	.word	0xffffffff
	.align		4
        /*0008*/ 	.word	0x00000000
	.align		4
        /*000c*/ 	.word	0xfffffffe
	.align		4
        /*0010*/ 	.word	0x00000000
	.align		4
        /*0014*/ 	.word	0xfffffffd
	.align		4
        /*0018*/ 	.word	0x00000000
	.align		4
        /*001c*/ 	.word	0xfffffffc


//--------------------- .text._Z12matmul_tiledPfPKfS1_iii --------------------------
	.section	.text._Z12matmul_tiledPfPKfS1_iii,"ax",@progbits
	.align	128
        .global         _Z12matmul_tiledPfPKfS1_iii
        .type           _Z12matmul_tiledPfPKfS1_iii,@function
        .size           _Z12matmul_tiledPfPKfS1_iii,(.L_x_8 - _Z12matmul_tiledPfPKfS1_iii)
        .other          _Z12matmul_tiledPfPKfS1_iii,@"STO_CUDA_ENTRY STV_DEFAULT"
_Z12matmul_tiledPfPKfS1_iii:
.text._Z12matmul_tiledPfPKfS1_iii:
[----:B------:R-:W-:Y:S01]  /*0000*/  LDC R1, c[0x0][0x37c] ;  /* 0x0000df00ff017b82 */ /* 0x000fe20000000800 */
[----:B------:R-:W0:Y:S01]  /*0010*/  S2R R16, SR_TID.Y ;  /* 0x0000000000107919 */ /* 0x000e220000002200 */
[----:B------:R-:W1:Y:S01]  /*0020*/  LDCU UR10, c[0x0][0x3a0] ;  /* 0x00007400ff0a77ac */ /* 0x000e620008000800 */
[----:B------:R-:W-:Y:S01]  /*0030*/  HFMA2 R21, -RZ, RZ, 0, 0 ;  /* 0x00000000ff157431 */ /* 0x000fe200000001ff */
[----:B------:R-:W0:Y:S01]  /*0040*/  S2R R3, SR_CTAID.Y ;  /* 0x0000000000037919 */ /* 0x000e220000002600 */
[----:B------:R-:W2:Y:S01]  /*0050*/  LDCU.64 UR8, c[0x0][0x358] ;  /* 0x00006b00ff0877ac */ /* 0x000ea20008000a00 */
[----:B------:R-:W3:Y:S01]  /*0060*/  S2R R17, SR_TID.X ;  /* 0x0000000000117919 */ /* 0x000ee20000002100 */
[----:B------:R-:W3:Y:S01]  /*0070*/  S2R R2, SR_CTAID.X ;  /* 0x0000000000027919 */ /* 0x000ee20000002500 */
[----:B-1----:R-:W-:Y:S01]  /*0080*/  UISETP.GE.AND UP0, UPT, UR10, 0x1, UPT ;  /* 0x000000010a00788c */ /* 0x002fe2000bf06270 */
[----:B0-----:R-:W-:Y:S02]  /*0090*/  LEA R18, R3, R16, 0x5 ;  /* 0x0000001003127211 */ /* 0x001fe400078e28ff */
[----:B---3--:R-:W-:-:S06]  /*00a0*/  LEA R19, R2, R17, 0x5 ;  /* 0x0000001102137211 */ /* 0x008fcc00078e28ff */
[----:B--2---:R-:W-:Y:S05]  /*00b0*/  BRA.U !UP0, `(.L_x_0) ;  /* 0x0000000508cc7547 */ /* 0x004fea000b800000 */
[----:B------:R-:W0:Y:S01]  /*00c0*/  S2UR UR7, SR_CgaCtaId ;  /* 0x00000000000779c3 */ /* 0x000e220000008800 */
[----:B------:R-:W1:Y:S01]  /*00d0*/  LDCU UR11, c[0x0][0x39c] ;  /* 0x00007380ff0b77ac */ /* 0x000e620008000800 */
[----:B------:R-:W-:Y:S01]  /*00e0*/  MOV R21, RZ ;  /* 0x000000ff00157202 */ /* 0x000fe20000000f00 */
[----:B------:R-:W-:Y:S01]  /*00f0*/  IMAD R6, R18, UR10, R17 ;  /* 0x0000000a12067c24 */ /* 0x000fe2000f8e0211 */
[----:B------:R-:W-:Y:S01]  /*0100*/  UMOV UR5, 0x400 ;  /* 0x0000040000057882 */ /* 0x000fe20000000000 */
[----:B------:R-:W-:-:S03]  /*0110*/  UIADD3 UR4, UPT, UPT, UR10, 0x1f, URZ ;  /* 0x0000001f0a047890 */ /* 0x000fc6000fffe0ff */
[----:B------:R-:W2:Y:S01]  /*0120*/  LDC R0, c[0x0][0x39c] ;  /* 0x0000e700ff007b82 */ /* 0x000ea20000000800 */
[----:B------:R-:W-:Y:S02]  /*0130*/  UIADD3 UR6, UPT, UPT, UR5, 0x1000, URZ ;  /* 0x0000100005067890 */ /* 0x000fe4000fffe0ff */
[----:B------:R-:W-:Y:S01]  /*0140*/  USHF.R.U32.HI UR4, URZ, 0x5, UR4 ;  /* 0x00000005ff047899 */ /* 0x000fe20008011604 */
[----:B------:R-:W3:Y:S01]  /*0150*/  LDCU UR13, c[0x0][0x3a0] ;  /* 0x00007400ff0d77ac */ /* 0x000ee20008000800 */
[----:B------:R-:W4:Y:S01]  /*0160*/  LDCU UR12, c[0x0][0x398] ;  /* 0x00007300ff0c77ac */ /* 0x000f220008000800 */
[----:B-1----:R-:W-:Y:S01]  /*0170*/  IMAD R7, R16, UR11, R17 ;  /* 0x0000000b10077c24 */ /* 0x002fe2000f8e0211 */
[----:B------:R-:W-:Y:S02]  /*0180*/  UIADD3 UR4, UPT, UPT, -UR4, URZ, URZ ;  /* 0x000000ff04047290 */ /* 0x000fe4000fffe1ff */
[----:B0-----:R-:W-:Y:S02]  /*0190*/  ULEA UR5, UR7, UR5, 0x18 ;  /* 0x0000000507057291 */ /* 0x001fe4000f8ec0ff */
[----:B------:R-:W-:Y:S01]  /*01a0*/  LEA R7, R2, R7, 0x5 ;  /* 0x0000000702077211 */ /* 0x000fe200078e28ff */
[----:B------:R-:W-:-:S03]  /*01b0*/  ULEA UR6, UR7, UR6, 0x18 ;  /* 0x0000000607067291 */ /* 0x000fc6000f8ec0ff */
[----:B------:R-:W-:-:S03]  /*01c0*/  LEA R5, R16, UR5, 0x7 ;  /* 0x0000000510057c11 */ /* 0x000fc6000f8e38ff */
[C---:B------:R-:W-:Y:S02]  /*01d0*/  LEA R3, R17.reuse, UR6, 0x2 ;  /* 0x0000000611037c11 */ /* 0x040fe4000f8e10ff */
[----:B------:R-:W-:Y:S02]  /*01e0*/  LEA R4, R17, R5, 0x2 ;  /* 0x0000000511047211 */ /* 0x000fe400078e10ff */
[----:B---34-:R-:W-:-:S07]  /*01f0*/  LEA R2, R16, R3, 0x7 ;  /* 0x0000000310027211 */ /* 0x018fce00078e38ff */
.L_x_1:
[----:B------:R-:W-:Y:S01]  /*0200*/  ISETP.GE.AND P1, PT, R17, UR13, PT ;  /* 0x0000000d11007c0c */ /* 0x000fe2000bf26270 */
[----:B------:R-:W-:Y:S01]  /*0210*/  HFMA2 R24, -RZ, RZ, 0, 0 ;  /* 0x00000000ff187431 */ /* 0x000fe200000001ff */
[----:B------:R-:W-:Y:S02]  /*0220*/  ISETP.GE.AND P0, PT, R16, UR13, PT ;  /* 0x0000000d10007c0c */ /* 0x000fe4000bf06270 */
[----:B------:R-:W-:Y:S02]  /*0230*/  ISETP.GE.OR P1, PT, R18, UR12, P1 ;  /* 0x0000000c12007c0c */ /* 0x000fe40008f26670 */
[----:B--2---:R-:W-:Y:S02]  /*0240*/  ISETP.GE.OR P0, PT, R19, R0, P0 ;  /* 0x000000001300720c */ /* 0x004fe40000706670 */
[----:B------:R-:W-:-:S09]  /*0250*/  MOV R29, RZ ;  /* 0x000000ff001d7202 */ /* 0x000fd20000000f00 */
[----:B------:R-:W0:Y:S08]  /*0260*/  @!P1 LDC.64 R10, c[0x0][0x388] ;  /* 0x0000e200ff0a9b82 */ /* 0x000e300000000a00 */
[----:B------:R-:W1:Y:S01]  /*0270*/  @!P0 LDC.64 R8, c[0x0][0x390] ;  /* 0x0000e400ff088b82 */ /* 0x000e620000000a00 */
[----:B0-----:R-:W-:-:S05]  /*0280*/  @!P1 IMAD.WIDE.U32 R10, R6, 0x4, R10 ;  /* 0x00000004060a9825 */ /* 0x001fca00078e000a */
[----:B------:R-:W2:Y:S01]  /*0290*/  @!P1 LDG.E R29, desc[UR8][R10.64] ;  /* 0x000000080a1d9981 */ /* 0x000ea2000c1e1900 */
[----:B-1----:R-:W-:-:S05]  /*02a0*/  @!P0 IMAD.WIDE R22, R7, 0x4, R8 ;  /* 0x0000000407168825 */ /* 0x002fca00078e0208 */
[----:B------:R-:W3:Y:S01]  /*02b0*/  @!P0 LDG.E R24, desc[UR8][R22.64] ;  /* 0x0000000816188981 */ /* 0x000ee2000c1e1900 */
[----:B------:R-:W-:-:S04]  /*02c0*/  UIADD3 UR4, UPT, UPT, UR4, 0x1, URZ ;  /* 0x0000000104047890 */ /* 0x000fc8000fffe0ff */
[----:B------:R-:W-:Y:S01]  /*02d0*/  UISETP.NE.AND UP0, UPT, UR4, URZ, UPT ;  /* 0x000000ff0400728c */ /* 0x000fe2000bf05270 */
[----:B------:R-:W-:Y:S01]  /*02e0*/  IADD3 R16, PT, PT, R16, 0x20, RZ ;  /* 0x0000002010107810 */ /* 0x000fe20007ffe0ff */
[----:B--2---:R-:W-:Y:S04]  /*02f0*/  STS [R4], R29 ;  /* 0x0000001d04007388 */ /* 0x004fe80000000800 */
[----:B---3--:R-:W-:Y:S01]  /*0300*/  STS [R2], R24 ;  /* 0x0000001802007388 */ /* 0x008fe20000000800 */
[----:B------:R-:W-:Y:S06]  /*0310*/  BAR.SYNC.DEFER_BLOCKING 0x0 ;  /* 0x0000000000007b1d */ /* 0x000fec0000010000 */
[----:B------:R-:W-:Y:S04]  /*0320*/  LDS R28, [R3] ;  /* 0x00000000031c7984 */ /* 0x000fe80000000800 */
[----:B------:R-:W0:Y:S04]  /*0330*/  LDS.128 R12, [R5] ;  /* 0x00000000050c7984 */ /* 0x000e280000000c00 */
[----:B------:R-:W1:Y:S04]  /*0340*/  LDS R23, [R3+0x80] ;  /* 0x0000800003177984 */ /* 0x000e680000000800 */
[----:B------:R-:W2:Y:S04]  /*0350*/  LDS R27, [R3+0x100] ;  /* 0x00010000031b7984 */ /* 0x000ea80000000800 */
[----:B------:R-:W3:Y:S04]  /*0360*/  LDS R26, [R3+0x180] ;  /* 0x00018000031a7984 */ /* 0x000ee80000000800 */
[----:B------:R-:W-:Y:S04]  /*0370*/  LDS R25, [R3+0x200] ;  /* 0x0002000003197984 */ /* 0x000fe80000000800 */
[----:B------:R-:W4:Y:S04]  /*0380*/  LDS.128 R8, [R5+0x10] ;  /* 0x0000100005087984 */ /* 0x000f280000000c00 */
[----:B------:R-:W5:Y:S04]  /*0390*/  LDS R20, [R3+0x280] ;  /* 0x0002800003147984 */ /* 0x000f680000000800 */
[----:B------:R-:W-:Y:S04]  /*03a0*/  LDS R24, [R3+0x380] ;  /* 0x0003800003187984 */ /* 0x000fe80000000800 */
[----:B------:R-:W-:Y:S01]  /*03b0*/  LDS R22, [R3+0x480] ;  /* 0x0004800003167984 */ /* 0x000fe20000000800 */
[----:B0-----:R-:W-:-:S03]  /*03c0*/  FFMA R12, R12, R28, R21 ;  /* 0x0000001c0c0c7223 */ /* 0x001fc60000000015 */
[----:B------:R-:W0:Y:S01]  /*03d0*/  LDS R21, [R3+0x300] ;  /* 0x0003000003157984 */ /* 0x000e220000000800 */
[----:B-1----:R-:W-:-:S03]  /*03e0*/  FFMA R12, R23, R13, R12 ;  /* 0x0000000d170c7223 */ /* 0x002fc6000000000c */
[----:B------:R-:W-:Y:S01]  /*03f0*/  LDS R23, [R3+0x400] ;  /* 0x0004000003177984 */ /* 0x000fe20000000800 */
[----:B--2---:R-:W-:-:S04]  /*0400*/  FFMA R27, R27, R14, R12 ;  /* 0x0000000e1b1b7223 */ /* 0x004fc8000000000c */
[----:B---3--:R-:W-:Y:S02]  /*0410*/  FFMA R27, R26, R15, R27 ;  /* 0x0000000f1a1b7223 */ /* 0x008fe4000000001b */
[----:B------:R-:W1:Y:S04]  /*0420*/  LDS.128 R12, [R5+0x20] ;  /* 0x00002000050c7984 */ /* 0x000e680000000c00 */
[----:B------:R-:W-:Y:S01]  /*0430*/  LDS R26, [R3+0x580] ;  /* 0x00058000031a7984 */ /* 0x000fe20000000800 */
[----:B----4-:R-:W-:-:S03]  /*0440*/  FFMA R27, R8, R25, R27 ;  /* 0x00000019081b7223 */ /* 0x010fc6000000001b */
[----:B------:R-:W2:Y:S01]  /*0450*/  LDS R25, [R3+0x500] ;  /* 0x0005000003197984 */ /* 0x000ea20000000800 */
[----:B-----5:R-:W-:-:S04]  /*0460*/  FFMA R20, R20, R9, R27 ;  /* 0x0000000914147223 */ /* 0x020fc8000000001b */
[----:B0-----:R-:W-:Y:S02]  /*0470*/  FFMA R21, R21, R10, R20 ;  /* 0x0000000a15157223 */ /* 0x001fe40000000014 */
[----:B------:R-:W-:Y:S02]  /*0480*/  LDS R20, [R3+0x680] ;  /* 0x0006800003147984 */ /* 0x000fe40000000800 */
[----:B------:R-:W-:Y:S02]  /*0490*/  FFMA R27, R24, R11, R21 ;  /* 0x0000000b181b7223 */ /* 0x000fe40000000015 */
[----:B------:R-:W-:Y:S04]  /*04a0*/  LDS R21, [R3+0x600] ;  /* 0x0006000003157984 */ /* 0x000fe80000000800 */
[----:B------:R-:W0:Y:S01]  /*04b0*/  LDS.128 R8, [R5+0x30] ;  /* 0x0000300005087984 */ /* 0x000e220000000c00 */
[----:B-1----:R-:W-:-:S03]  /*04c0*/  FFMA R27, R12, R23, R27 ;  /* 0x000000170c1b7223 */ /* 0x002fc6000000001b */
[----:B------:R-:W1:Y:S01]  /*04d0*/  LDS R23, [R3+0x700] ;  /* 0x0007000003177984 */ /* 0x000e620000000800 */
[----:B------:R-:W-:-:S03]  /*04e0*/  FFMA R22, R22, R13, R27 ;  /* 0x0000000d16167223 */ /* 0x000fc6000000001b */
[----:B------:R-:W3:Y:S01]  /*04f0*/  LDS R24, [R3+0x780] ;  /* 0x0007800003187984 */ /* 0x000ee20000000800 */
[----:B--2---:R-:W-:-:S03]  /*0500*/  FFMA R25, R25, R14, R22 ;  /* 0x0000000e19197223 */ /* 0x004fc60000000016 */
[----:B------:R-:W-:Y:S01]  /*0510*/  LDS R22, [R3+0x880] ;  /* 0x0008800003167984 */ /* 0x000fe20000000800 */
[----:B------:R-:W-:-:S03]  /*0520*/  FFMA R27, R26, R15, R25 ;  /* 0x0000000f1a1b7223 */ /* 0x000fc60000000019 */
[----:B------:R-:W-:Y:S04]  /*0530*/  LDS R25, [R3+0x800] ;  /* 0x0008000003197984 */ /* 0x000fe80000000800 */
[----:B------:R-:W2:Y:S04]  /*0540*/  LDS.128 R12, [R5+0x40] ;  /* 0x00004000050c7984 */ /* 0x000ea80000000c00 */
[----:B------:R-:W-:Y:S01]  /*0550*/  LDS R26, [R3+0x980] ;  /* 0x00098000031a7984 */ /* 0x000fe20000000800 */
[----:B0-----:R-:W-:-:S03]  /*0560*/  FFMA R27, R8, R21, R27 ;  /* 0x00000015081b7223 */ /* 0x001fc6000000001b */
[----:B------:R-:W0:Y:S01]  /*0570*/  LDS R21, [R3+0x900] ;  /* 0x0009000003157984 */ /* 0x000e220000000800 */
[----:B------:R-:W-:-:S04]  /*0580*/  FFMA R20, R20, R9, R27 ;  /* 0x0000000914147223 */ /* 0x000fc8000000001b */
[----:B-1----:R-:W-:Y:S02]  /*0590*/  FFMA R23, R23, R10, R20 ;  /* 0x0000000a17177223 */ /* 0x002fe40000000014 */
[----:B------:R-:W-:Y:S02]  /*05a0*/  LDS R20, [R3+0xa80] ;  /* 0x000a800003147984 */ /* 0x000fe40000000800 */
[----:B---3--:R-:W-:Y:S02]  /*05b0*/  FFMA R27, R24, R11, R23 ;  /* 0x0000000b181b7223 */ /* 0x008fe40000000017 */
[----:B------:R-:W-:Y:S04]  /*05c0*/  LDS R23, [R3+0xa00] ;  /* 0x000a000003177984 */ /* 0x000fe80000000800 */
[----:B------:R-:W1:Y:S01]  /*05d0*/  LDS.128 R8, [R5+0x50] ;  /* 0x0000500005087984 */ /* 0x000e620000000c00 */
[----:B--2---:R-:W-:-:S03]  /*05e0*/  FFMA R27, R12, R25, R27 ;  /* 0x000000190c1b7223 */ /* 0x004fc6000000001b */
[----:B------:R-:W2:Y:S01]  /*05f0*/  LDS R25, [R3+0xb00] ;  /* 0x000b000003197984 */ /* 0x000ea20000000800 */
[----:B------:R-:W-:-:S03]  /*0600*/  FFMA R12, R22, R13, R27 ;  /* 0x0000000d160c7223 */ /* 0x000fc6000000001b */
[----:B------:R-:W3:Y:S04]  /*0610*/  LDS R22, [R3+0xb80] ;  /* 0x000b800003167984 */ /* 0x000ee80000000800 */
[----:B------:R-:W-:Y:S01]  /*0620*/  LDS R24, [R3+0xc80] ;  /* 0x000c800003187984 */ /* 0x000fe20000000800 */
[----:B0-----:R-:W-:-:S04]  /*0630*/  FFMA R21, R21, R14, R12 ;  /* 0x0000000e15157223 */ /* 0x001fc8000000000c */
[----:B------:R-:W-:Y:S02]  /*0640*/  FFMA R27, R26, R15, R21 ;  /* 0x0000000f1a1b7223 */ /* 0x000fe40000000015 */
[----:B------:R-:W-:Y:S04]  /*0650*/  LDS R21, [R3+0xc00] ;  /* 0x000c000003157984 */ /* 0x000fe80000000800 */
[----:B------:R-:W0:Y:S01]  /*0660*/  LDS.128 R12, [R5+0x60] ;  /* 0x00006000050c7984 */ /* 0x000e220000000c00 */
[----:B-1----:R-:W-:-:S04]  /*0670*/  FFMA R23, R8, R23, R27 ;  /* 0x0000001708177223 */ /* 0x002fc8000000001b */
[----:B------:R-:W-:Y:S02]  /*0680*/  FFMA R20, R20, R9, R23 ;  /* 0x0000000914147223 */ /* 0x000fe40000000017 */
[----:B------:R-:W1:Y:S02]  /*0690*/  LDS R23, [R3+0xd00] ;  /* 0x000d000003177984 */ /* 0x000e640000000800 */
[----:B--2---:R-:W-:Y:S02]  /*06a0*/  FFMA R25, R25, R10, R20 ;  /* 0x0000000a19197223 */ /* 0x004fe40000000014 */
[----:B------:R-:W2:Y:S02]  /*06b0*/  LDS R20, [R3+0xd80] ;  /* 0x000d800003147984 */ /* 0x000ea40000000800 */
[----:B---3--:R-:W-:Y:S02]  /*06c0*/  FFMA R27, R22, R11, R25 ;  /* 0x0000000b161b7223 */ /* 0x008fe40000000019 */
[----:B------:R-:W-:Y:S04]  /*06d0*/  LDS R25, [R3+0xe00] ;  /* 0x000e000003197984 */ /* 0x000fe80000000800 */
[----:B------:R-:W3:Y:S04]  /*06e0*/  LDS.128 R8, [R5+0x70] ;  /* 0x0000700005087984 */ /* 0x000ee80000000c00 */
[----:B------:R-:W4:Y:S01]  /*06f0*/  LDS R22, [R3+0xe80] ;  /* 0x000e800003167984 */ /* 0x000f220000000800 */
[----:B0-----:R-:W-:-:S03]  /*0700*/  FFMA R27, R12, R21, R27 ;  /* 0x000000150c1b7223 */ /* 0x001fc6000000001b */
[----:B------:R-:W0:Y:S04]  /*0710*/  LDS R21, [R3+0xf00] ;  /* 0x000f000003157984 */ /* 0x000e280000000800 */
[----:B------:R-:W5:Y:S01]  /*0720*/  LDS R12, [R3+0xf80] ;  /* 0x000f8000030c7984 */ /* 0x000f620000000800 */
[----:B------:R-:W-:-:S04]  /*0730*/  FFMA R24, R24, R13, R27 ;  /* 0x0000000d18187223 */ /* 0x000fc8000000001b */
[----:B-1----:R-:W-:-:S04]  /*0740*/  FFMA R23, R23, R14, R24 ;  /* 0x0000000e17177223 */ /* 0x002fc80000000018 */
[----:B--2---:R-:W-:-:S04]  /*0750*/  FFMA R15, R20, R15, R23 ;  /* 0x0000000f140f7223 */ /* 0x004fc80000000017 */
[----:B---3--:R-:W-:-:S04]  /*0760*/  FFMA R15, R8, R25, R15 ;  /* 0x00000019080f7223 */ /* 0x008fc8000000000f */
[----:B----4-:R-:W-:Y:S01]  /*0770*/  FFMA R22, R22, R9, R15 ;  /* 0x0000000916167223 */ /* 0x010fe2000000000f */
[----:B------:R-:W-:Y:S02]  /*0780*/  IADD3 R17, PT, PT, R17, 0x20, RZ ;  /* 0x0000002011117810 */ /* 0x000fe40007ffe0ff */
[----:B------:R-:W-:Y:S02]  /*0790*/  IADD3 R6, PT, PT, R6, 0x20, RZ ;  /* 0x0000002006067810 */ /* 0x000fe40007ffe0ff */
[----:B------:R-:W-:Y:S01]  /*07a0*/  LEA R7, R0, R7, 0x5 ;  /* 0x0000000700077211 */ /* 0x000fe200078e28ff */
[----:B0-----:R-:W-:-:S04]  /*07b0*/  FFMA R21, R21, R10, R22 ;  /* 0x0000000a15157223 */ /* 0x001fc80000000016 */
[----:B-----5:R-:W-:Y:S01]  /*07c0*/  FFMA R21, R12, R11, R21 ;  /* 0x0000000b0c157223 */ /* 0x020fe20000000015 */
[----:B------:R-:W-:Y:S06]  /*07d0*/  BAR.SYNC.DEFER_BLOCKING 0x0 ;  /* 0x0000000000007b1d */ /* 0x000fec0000010000 */
[----:B------:R-:W-:Y:S05]  /*07e0*/  BRA.U UP0, `(.L_x_1) ;  /* 0xfffffff900847547 */ /* 0x000fea000b83ffff */
.L_x_0:
[----:B------:R-:W0:Y:S02]  /*07f0*/  LDCU.64 UR4, c[0x0][0x398] ;  /* 0x00007300ff0477ac */ /* 0x000e240008000a00 */
[----:B0-----:R-:W-:-:S04]  /*0800*/  ISETP.GE.AND P0, PT, R19, UR5, PT ;  /* 0x0000000513007c0c */ /* 0x001fc8000bf06270 */
[----:B------:R-:W-:-:S13]  /*0810*/  ISETP.GE.OR P0, PT, R18, UR4, P0 ;  /* 0x0000000412007c0c */ /* 0x000fda0008706670 */
[----:B------:R-:W-:Y:S05]  /*0820*/  @P0 EXIT ;  /* 0x000000000000094d */ /* 0x000fea0003800000 */
[----:B------:R-:W0:Y:S01]  /*0830*/  LDC.64 R2, c[0x0][0x380] ;  /* 0x0000e000ff027b82 */ /* 0x000e220000000a00 */
[----:B------:R-:W-:-:S04]  /*0840*/  IMAD R19, R18, UR5, R19 ;  /* 0x0000000512137c24 */ /* 0x000fc8000f8e0213 */
[----:B0-----:R-:W-:-:S05]  /*0850*/  IMAD.WIDE R2, R19, 0x4, R2 ;  /* 0x0000000413027825 */ /* 0x001fca00078e0202 */
[----:B------:R-:W-:Y:S01]  /*0860*/  STG.E desc[UR8][R2.64], R21 ;  /* 0x0000001502007986 */ /* 0x000fe2000c101908 */
[----:B------:R-:W-:Y:S05]  /*0870*/  EXIT ;  /* 0x000000000000794d */ /* 0x000fea0003800000 */
.L_x_2:
[----:B------:R-:W-:-:S00]  /*0880*/  BRA `(.L_x_2) ;  /* 0xfffffffc00fc7947 */ /* 0x000fc0000383ffff */
[----:B------:R-:W-:-:S00]  /*0890*/  NOP ;  /* 0x0000000000007918 */ /* 0x000fc00000000000 */
        /* <DEDUP_REMOVED lines=14> */
.L_x_8:


//--------------------- .text._Z12matmul_naivePfPKfS1_iii --------------------------
	.section	.text._Z12matmul_naivePfPKfS1_iii,"ax",@progbits
	.align	128
        .global         _Z12matmul_naivePfPKfS1_iii
        .type           _Z12matmul_naivePfPKfS1_iii,@function
        .size           _Z12matmul_naivePfPKfS1_iii,(.L_x_9 - _Z12matmul_naivePfPKfS1_iii)
        .other          _Z12matmul_naivePfPKfS1_iii,@"STO_CUDA_ENTRY STV_DEFAULT"
_Z12matmul_naivePfPKfS1_iii:
.text._Z12matmul_naivePfPKfS1_iii:
[----:B------:R-:W-:Y:S01]  /*0000*/  LDC R1, c[0x0][0x37c] ;  /* 0x0000df00ff017b82 */ /* 0x000fe20000000800 */
[----:B------:R-:W0:Y:S07]  /*0010*/  S2R R5, SR_TID.X ;  /* 0x0000000000057919 */ /* 0x000e2e0000002100 */
[----:B------:R-:W1:Y:S01]  /*0020*/  LDC R19, c[0x0][0x364] ;  /* 0x0000d900ff137b82 */ /* 0x000e620000000800 */
[----:B------:R-:W1:Y:S07]  /*0030*/  S2R R4, SR_TID.Y ;  /* 0x0000000000047919 */ /* 0x000e6e0000002200 */
[----:B------:R-:W0:Y:S08]  /*0040*/  S2UR UR5, SR_CTAID.X ;  /* 0x00000000000579c3 */ /* 0x000e300000002500 */
[----:B------:R-:W0:Y:S08]  /*0050*/  LDC R0, c[0x0][0x360] ;  /* 0x0000d800ff007b82 */ /* 0x000e300000000800 */
[----:B------:R-:W1:Y:S08]  /*0060*/  S2UR UR4, SR_CTAID.Y ;  /* 0x00000000000479c3 */ /* 0x000e700000002600 */
[----:B------:R-:W2:Y:S01]  /*0070*/  LDC.64 R2, c[0x0][0x398] ;  /* 0x0000e600ff027b82 */ /* 0x000ea20000000a00 */
[----:B0-----:R-:W-:-:S02]  /*0080*/  IMAD R0, R0, UR5, R5 ;  /* 0x0000000500007c24 */ /* 0x001fc4000f8e0205 */
[----:B-1----:R-:W-:-:S03]  /*0090*/  IMAD R19, R19, UR4, R4 ;  /* 0x0000000413137c24 */ /* 0x002fc6000f8e0204 */
[----:B--2---:R-:W-:-:S04]  /*00a0*/  ISETP.GE.AND P0, PT, R0, R3, PT ;  /* 0x000000030000720c */ /* 0x004fc80003f06270 */
[----:B------:R-:W-:-:S13]  /*00b0*/  ISETP.GE.OR P0, PT, R19, R2, P0 ;  /* 0x000000021300720c */ /* 0x000fda0000706670 */
[----:B------:R-:W-:Y:S05]  /*00c0*/  @P0 EXIT ;  /* 0x000000000000094d */ /* 0x000fea0003800000 */
[----:B------:R-:W0:Y:S01]  /*00d0*/  LDC R2, c[0x0][0x3a0] ;  /* 0x0000e800ff027b82 */ /* 0x000e220000000800 */
[----:B------:R-:W1:Y:S01]  /*00e0*/  LDCU.64 UR4, c[0x0][0x358] ;  /* 0x00006b00ff0477ac */ /* 0x000e620008000a00 */
[----:B------:R-:W-:Y:S01]  /*00f0*/  HFMA2 R24, -RZ, RZ, 0, 0 ;  /* 0x00000000ff187431 */ /* 0x000fe200000001ff */
[----:B0-----:R-:W-:-:S13]  /*0100*/  ISETP.GE.AND P0, PT, R2, 0x1, PT ;  /* 0x000000010200780c */ /* 0x001fda0003f06270 */
[----:B-1----:R-:W-:Y:S05]  /*0110*/  @!P0 BRA `(.L_x_3) ;  /* 0x0000000400e08947 */ /* 0x002fea0003800000 */
[C---:B------:R-:W-:Y:S01]  /*0120*/  ISETP.GE.U32.AND P1, PT, R2.reuse, 0x8, PT ;  /* 0x000000080200780c */ /* 0x040fe20003f26070 */
[----:B------:R-:W-:Y:S01]  /*0130*/  IMAD R20, R19, R2, RZ ;  /* 0x0000000213147224 */ /* 0x000fe200078e02ff */
[----:B------:R-:W-:Y:S02]  /*0140*/  LOP3.LUT R27, R2, 0x7, RZ, 0xc0, !PT ;  /* 0x00000007021b7812 */ /* 0x000fe400078ec0ff */
[----:B------:R-:W-:Y:S02]  /*0150*/  MOV R24, RZ ;  /* 0x000000ff00187202 */ /* 0x000fe40000000f00 */
[----:B------:R-:W-:Y:S02]  /*0160*/  ISETP.NE.AND P0, PT, R27, RZ, PT ;  /* 0x000000ff1b00720c */ /* 0x000fe40003f05270 */
[----:B------:R-:W-:-:S05]  /*0170*/  MOV R21, RZ ;  /* 0x000000ff00157202 */ /* 0x000fca0000000f00 */
[----:B------:R-:W-:Y:S06]  /*0180*/  @!P1 BRA `(.L_x_4) ;  /* 0x0000000000c49947 */ /* 0x000fec0003800000 */
[----:B------:R-:W0:Y:S01]  /*0190*/  LDC.64 R4, c[0x0][0x388] ;  /* 0x0000e200ff047b82 */ /* 0x000e220000000a00 */
[----:B------:R-:W-:Y:S02]  /*01a0*/  LOP3.LUT R21, R2, 0x7ffffff8, RZ, 0xc0, !PT ;  /* 0x7ffffff802157812 */ /* 0x000fe400078ec0ff */
[----:B------:R-:W-:Y:S02]  /*01b0*/  MOV R24, RZ ;  /* 0x000000ff00187202 */ /* 0x000fe40000000f00 */
[----:B------:R-:W-:Y:S02]  /*01c0*/  MOV R18, R0 ;  /* 0x0000000000127202 */ /* 0x000fe40000000f00 */
[----:B------:R-:W-:Y:S01]  /*01d0*/  IADD3 R22, PT, PT, -R21, RZ, RZ ;  /* 0x000000ff15167210 */ /* 0x000fe20007ffe1ff */
[----:B0-----:R-:W-:-:S03]  /*01e0*/  IMAD.WIDE.U32 R4, R20, 0x4, R4 ;  /* 0x0000000414047825 */ /* 0x001fc600078e0004 */
[----:B------:R-:W-:-:S04]  /*01f0*/  IADD3 R6, P1, PT, R4, 0x10, RZ ;  /* 0x0000001004067810 */ /* 0x000fc80007f3e0ff */
[----:B------:R-:W-:-:S09]  /*0200*/  IADD3.X R7, PT, PT, RZ, R5, RZ, P1, !PT ;  /* 0x00000005ff077210 */ /* 0x000fd20000ffe4ff */
.L_x_5:
[----:B------:R-:W0:Y:S01]  /*0210*/  LDC.64 R16, c[0x0][0x390] ;  /* 0x0000e400ff107b82 */ /* 0x000e220000000a00 */
[----:B------:R-:W-:Y:S02]  /*0220*/  MOV R4, R6 ;  /* 0x0000000600047202 */ /* 0x000fe40000000f00 */
[----:B------:R-:W-:-:S05]  /*0230*/  MOV R5, R7 ;  /* 0x0000000700057202 */ /* 0x000fca0000000f00 */
[----:B------:R-:W2:Y:S04]  /*0240*/  LDG.E R25, desc[UR4][R4.64+-0x10] ;  /* 0xfffff00404197981 */ /* 0x000ea8000c1e1900 */
[----:B------:R-:W3:Y:S04]  /*0250*/  LDG.E R23, desc[UR4][R4.64+-0xc] ;  /* 0xfffff40404177981 */ /* 0x000ee8000c1e1900 */
[----:B------:R-:W4:Y:S04]  /*0260*/  LDG.E R29, desc[UR4][R4.64+-0x8] ;  /* 0xfffff804041d7981 */ /* 0x000f28000c1e1900 */
[----:B------:R-:W5:Y:S01]  /*0270*/  LDG.E R28, desc[UR4][R4.64+-0x4] ;  /* 0xfffffc04041c7981 */ /* 0x000f62000c1e1900 */
[----:B0-----:R-:W-:-:S05]  /*0280*/  IMAD.WIDE R16, R18, 0x4, R16 ;  /* 0x0000000412107825 */ /* 0x001fca00078e0210 */
[----:B------:R0:W2:Y:S01]  /*0290*/  LDG.E R26, desc[UR4][R16.64] ;  /* 0x00000004101a7981 */ /* 0x0000a2000c1e1900 */
[----:B------:R-:W-:-:S04]  /*02a0*/  IMAD.WIDE R14, R3, 0x4, R16 ;  /* 0x00000004030e7825 */ /* 0x000fc800078e0210 */
[C---:B------:R-:W-:Y:S02]  /*02b0*/  IMAD.WIDE R6, R3.reuse, 0x4, R14 ;  /* 0x0000000403067825 */ /* 0x040fe400078e020e */
[----:B------:R-:W3:Y:S02]  /*02c0*/  LDG.E R14, desc[UR4][R14.64] ;  /* 0x000000040e0e7981 */ /* 0x000ee4000c1e1900 */
[C---:B------:R-:W-:Y:S02]  /*02d0*/  IMAD.WIDE R10, R3.reuse, 0x4, R6 ;  /* 0x00000004030a7825 */ /* 0x040fe400078e0206 */
[----:B------:R-:W4:Y:S02]  /*02e0*/  LDG.E R6, desc[UR4][R6.64] ;  /* 0x0000000406067981 */ /* 0x000f24000c1e1900 */
[C---:B------:R-:W-:Y:S02]  /*02f0*/  IMAD.WIDE R8, R3.reuse, 0x4, R10 ;  /* 0x0000000403087825 */ /* 0x040fe400078e020a */
[----:B------:R-:W5:Y:S02]  /*0300*/  LDG.E R10, desc[UR4][R10.64] ;  /* 0x000000040a0a7981 */ /* 0x000f64000c1e1900 */
[----:B------:R-:W-:-:S02]  /*0310*/  IMAD.WIDE R12, R3, 0x4, R8 ;  /* 0x00000004030c7825 */ /* 0x000fc400078e0208 */
[----:B------:R-:W5:Y:S04]  /*0320*/  LDG.E R7, desc[UR4][R4.64] ;  /* 0x0000000404077981 */ /* 0x000f68000c1e1900 */
[----:B------:R-:W5:Y:S01]  /*0330*/  LDG.E R8, desc[UR4][R8.64] ;  /* 0x0000000408087981 */ /* 0x000f62000c1e1900 */
[----:B0-----:R-:W-:-:S03]  /*0340*/  IMAD.WIDE R16, R3, 0x4, R12 ;  /* 0x0000000403107825 */ /* 0x001fc600078e020c */
[----:B------:R-:W5:Y:S04]  /*0350*/  LDG.E R12, desc[UR4][R12.64] ;  /* 0x000000040c0c7981 */ /* 0x000f68000c1e1900 */
[----:B------:R-:W5:Y:S04]  /*0360*/  LDG.E R15, desc[UR4][R16.64] ;  /* 0x00000004100f7981 */ /* 0x000f68000c1e1900 */
[----:B------:R-:W5:Y:S04]  /*0370*/  LDG.E R9, desc[UR4][R4.64+0x4] ;  /* 0x0000040404097981 */ /* 0x000f68000c1e1900 */
[----:B------:R-:W5:Y:S01]  /*0380*/  LDG.E R11, desc[UR4][R4.64+0xc] ;  /* 0x00000c04040b7981 */ /* 0x000f62000c1e1900 */
[----:B--2---:R-:W-:Y:S01]  /*0390*/  FFMA R26, R25, R26, R24 ;  /* 0x0000001a191a7223 */ /* 0x004fe20000000018 */
[----:B------:R-:W-:-:S02]  /*03a0*/  IMAD.WIDE R24, R3, 0x4, R16 ;  /* 0x0000000403187825 */ /* 0x000fc400078e0210 */
[----:B------:R-:W2:Y:S04]  /*03b0*/  LDG.E R16, desc[UR4][R4.64+0x8] ;  /* 0x0000080404107981 */ /* 0x000ea8000c1e1900 */
[----:B------:R-:W2:Y:S01]  /*03c0*/  LDG.E R24, desc[UR4][R24.64] ;  /* 0x0000000418187981 */ /* 0x000ea2000c1e1900 */
[----:B---3--:R-:W-:Y:S01]  /*03d0*/  FFMA R14, R23, R14, R26 ;  /* 0x0000000e170e7223 */ /* 0x008fe2000000001a */
[----:B------:R-:W-:-:S03]  /*03e0*/  IADD3 R22, PT, PT, R22, 0x8, RZ ;  /* 0x0000000816167810 */ /* 0x000fc60007ffe0ff */
[----:B----4-:R-:W-:Y:S01]  /*03f0*/  FFMA R29, R29, R6, R14 ;  /* 0x000000061d1d7223 */ /* 0x010fe2000000000e */
[----:B------:R-:W-:-:S03]  /*0400*/  ISETP.NE.AND P1, PT, R22, RZ, PT ;  /* 0x000000ff1600720c */ /* 0x000fc60003f25270 */
[----:B-----5:R-:W-:Y:S01]  /*0410*/  FFMA R10, R28, R10, R29 ;  /* 0x0000000a1c0a7223 */ /* 0x020fe2000000001d */
[----:B------:R-:W-:-:S03]  /*0420*/  IADD3 R6, P2, PT, R4, 0x20, RZ ;  /* 0x0000002004067810 */ /* 0x000fc60007f5e0ff */
[----:B------:R-:W-:Y:S01]  /*0430*/  FFMA R8, R7, R8, R10 ;  /* 0x0000000807087223 */ /* 0x000fe2000000000a */
[----:B------:R-:W-:Y:S02]  /*0440*/  IADD3.X R7, PT, PT, RZ, R5, RZ, P2, !PT ;  /* 0x00000005ff077210 */ /* 0x000fe400017fe4ff */
[----:B------:R-:W-:Y:S01]  /*0450*/  LEA R18, R3, R18, 0x3 ;  /* 0x0000001203127211 */ /* 0x000fe200078e18ff */
[----:B------:R-:W-:-:S04]  /*0460*/  FFMA R9, R9, R12, R8 ;  /* 0x0000000c09097223 */ /* 0x000fc80000000008 */
[----:B--2---:R-:W-:-:S04]  /*0470*/  FFMA R16, R16, R15, R9 ;  /* 0x0000000f10107223 */ /* 0x004fc80000000009 */
[----:B------:R-:W-:Y:S01]  /*0480*/  FFMA R24, R11, R24, R16 ;  /* 0x000000180b187223 */ /* 0x000fe20000000010 */
[----:B------:R-:W-:Y:S06]  /*0490*/  @P1 BRA `(.L_x_5) ;  /* 0xfffffffc005c1947 */ /* 0x000fec000383ffff */
.L_x_4:
[----:B------:R-:W-:Y:S05]  /*04a0*/  @!P0 BRA `(.L_x_3) ;  /* 0x0000000000fc8947 */ /* 0x000fea0003800000 */
[----:B------:R-:W-:Y:S02]  /*04b0*/  ISETP.GE.U32.AND P1, PT, R27, 0x4, PT ;  /* 0x000000041b00780c */ /* 0x000fe40003f26070 */
[----:B------:R-:W-:-:S04]  /*04c0*/  LOP3.LUT R16, R2, 0x3, RZ, 0xc0, !PT ;  /* 0x0000000302107812 */ /* 0x000fc800078ec0ff */
[----:B------:R-:W-:-:S07]  /*04d0*/  ISETP.NE.AND P0, PT, R16, RZ, PT ;  /* 0x000000ff1000720c */ /* 0x000fce0003f05270 */
[----:B------:R-:W-:Y:S06]  /*04e0*/  @!P1 BRA `(.L_x_6) ;  /* 0x00000000006c9947 */ /* 0x000fec0003800000 */
[----:B------:R-:W0:Y:S01]  /*04f0*/  LDC.64 R6, c[0x0][0x390] ;  /* 0x0000e400ff067b82 */ /* 0x000e220000000a00 */
[----:B------:R-:W1:Y:S01]  /*0500*/  LDCU.64 UR6, c[0x0][0x388] ;  /* 0x00007100ff0677ac */ /* 0x000e620008000a00 */
[----:B------:R-:W-:Y:S01]  /*0510*/  IMAD R9, R21, R3, R0 ;  /* 0x0000000315097224 */ /* 0x000fe200078e0200 */
[CC--:B------:R-:W-:Y:S02]  /*0520*/  IADD3 R5, PT, PT, R20.reuse, R21.reuse, RZ ;  /* 0x0000001514057210 */ /* 0x0c0fe40007ffe0ff */
[----:B------:R-:W-:-:S03]  /*0530*/  IADD3 R10, P1, PT, R20, R21, RZ ;  /* 0x00000015140a7210 */ /* 0x000fc60007f3e0ff */
[----:B------:R-:W2:Y:S01]  /*0540*/  LDC.64 R14, c[0x0][0x388] ;  /* 0x0000e200ff0e7b82 */ /* 0x000ea20000000a00 */
[----:B0-----:R-:W-:-:S04]  /*0550*/  IMAD.WIDE R6, R9, 0x4, R6 ;  /* 0x0000000409067825 */ /* 0x001fc800078e0206 */
[----:B------:R-:W-:Y:S02]  /*0560*/  IMAD.WIDE R8, R3, 0x4, R6 ;  /* 0x0000000403087825 */ /* 0x000fe400078e0206 */
[----:B------:R-:W3:Y:S02]  /*0570*/  LDG.E R6, desc[UR4][R6.64] ;  /* 0x0000000406067981 */ /* 0x000ee4000c1e1900 */
[----:B--2---:R-:W-:Y:S01]  /*0580*/  IMAD.WIDE.U32 R14, R5, 0x4, R14 ;  /* 0x00000004050e7825 */ /* 0x004fe200078e000e */
[----:B------:R-:W-:Y:S02]  /*0590*/  IADD3.X R5, PT, PT, RZ, RZ, RZ, P1, !PT ;  /* 0x000000ffff057210 */ /* 0x000fe40000ffe4ff */
[----:B-1----:R-:W-:-:S03]  /*05a0*/  LEA R4, P1, R10, UR6, 0x2 ;  /* 0x000000060a047c11 */ /* 0x002fc6000f8210ff */
[----:B------:R-:W3:Y:S01]  /*05b0*/  LDG.E R15, desc[UR4][R14.64] ;  /* 0x000000040e0f7981 */ /* 0x000ee2000c1e1900 */
[----:B------:R-:W-:Y:S01]  /*05c0*/  LEA.HI.X R5, R10, UR7, R5, 0x2, P1 ;  /* 0x000000070a057c11 */ /* 0x000fe200088f1405 */
[C---:B------:R-:W-:Y:S02]  /*05d0*/  IMAD.WIDE R10, R3.reuse, 0x4, R8 ;  /* 0x00000004030a7825 */ /* 0x040fe400078e0208 */
[----:B------:R-:W2:Y:S04]  /*05e0*/  LDG.E R8, desc[UR4][R8.64] ;  /* 0x0000000408087981 */ /* 0x000ea8000c1e1900 */
[----:B------:R-:W2:Y:S01]  /*05f0*/  LDG.E R17, desc[UR4][R4.64+0x4] ;  /* 0x0000040404117981 */ /* 0x000ea2000c1e1900 */
[----:B------:R-:W-:-:S03]  /*0600*/  IMAD.WIDE R12, R3, 0x4, R10 ;  /* 0x00000004030c7825 */ /* 0x000fc600078e020a */
[----:B------:R-:W4:Y:S04]  /*0610*/  LDG.E R22, desc[UR4][R10.64] ;  /* 0x000000040a167981 */ /* 0x000f28000c1e1900 */
[----:B------:R-:W4:Y:S04]  /*0620*/  LDG.E R18, desc[UR4][R4.64+0x8] ;  /* 0x0000080404127981 */ /* 0x000f28000c1e1900 */
[----:B------:R-:W5:Y:S04]  /*0630*/  LDG.E R26, desc[UR4][R4.64+0xc] ;  /* 0x00000c04041a7981 */ /* 0x000f68000c1e1900 */
[----:B------:R-:W5:Y:S01]  /*0640*/  LDG.E R12, desc[UR4][R12.64] ;  /* 0x000000040c0c7981 */ /* 0x000f62000c1e1900 */
[----:B------:R-:W-:Y:S01]  /*0650*/  IADD3 R21, PT, PT, R21, 0x4, RZ ;  /* 0x0000000415157810 */ /* 0x000fe20007ffe0ff */
[----:B---3--:R-:W-:-:S04]  /*0660*/  FFMA R24, R15, R6, R24 ;  /* 0x000000060f187223 */ /* 0x008fc80000000018 */
[----:B--2---:R-:W-:-:S04]  /*0670*/  FFMA R17, R17, R8, R24 ;  /* 0x0000000811117223 */ /* 0x004fc80000000018 */
[----:B----4-:R-:W-:-:S04]  /*0680*/  FFMA R17, R18, R22, R17 ;  /* 0x0000001612117223 */ /* 0x010fc80000000011 */
[----:B-----5:R-:W-:-:S07]  /*0690*/  FFMA R24, R26, R12, R17 ;  /* 0x0000000c1a187223 */ /* 0x020fce0000000011 */
.L_x_6:
[----:B------:R-:W-:Y:S05]  /*06a0*/  @!P0 BRA `(.L_x_3) ;  /* 0x00000000007c8947 */ /* 0x000fea0003800000 */
[----:B------:R-:W-:Y:S02]  /*06b0*/  ISETP.NE.AND P1, PT, R16, 0x1, PT ;  /* 0x000000011000780c */ /* 0x000fe40003f25270 */
[----:B------:R-:W-:-:S04]  /*06c0*/  LOP3.LUT R2, R2, 0x1, RZ, 0xc0, !PT ;  /* 0x0000000102027812 */ /* 0x000fc800078ec0ff */
[----:B------:R-:W-:-:S07]  /*06d0*/  ISETP.NE.U32.AND P0, PT, R2, 0x1, PT ;  /* 0x000000010200780c */ /* 0x000fce0003f05070 */
[----:B------:R-:W0:Y:S01]  /*06e0*/  @P1 LDC.64 R12, c[0x0][0x388] ;  /* 0x0000e200ff0c1b82 */ /* 0x000e220000000a00 */
[CC--:B------:R-:W-:Y:S02]  /*06f0*/  @P1 IADD3 R15, PT, PT, R20.reuse, R21.reuse, RZ ;  /* 0x00000015140f1210 */ /* 0x0c0fe40007ffe0ff */
[----:B------:R-:W-:-:S04]  /*0700*/  @P1 IADD3 R2, P2, PT, R20, R21, RZ ;  /* 0x0000001514021210 */ /* 0x000fc80007f5e0ff */
[----:B------:R-:W-:Y:S01]  /*0710*/  @P1 IADD3.X R14, PT, PT, RZ, RZ, RZ, P2, !PT ;  /* 0x000000ffff0e1210 */ /* 0x000fe200017fe4ff */
[----:B------:R-:W1:Y:S08]  /*0720*/  @P1 LDC.64 R10, c[0x0][0x390] ;  /* 0x0000e400ff0a1b82 */ /* 0x000e700000000a00 */
[----:B------:R-:W2:Y:S08]  /*0730*/  @P1 LDC.64 R8, c[0x0][0x388] ;  /* 0x0000e200ff081b82 */ /* 0x000eb00000000a00 */
[----:B------:R-:W3:Y:S01]  /*0740*/  @!P0 LDC.64 R6, c[0x0][0x388] ;  /* 0x0000e200ff068b82 */ /* 0x000ee20000000a00 */
[----:B0-----:R-:W-:-:S04]  /*0750*/  @P1 IMAD.WIDE.U32 R12, R15, 0x4, R12 ;  /* 0x000000040f0c1825 */ /* 0x001fc800078e000c */
[C---:B------:R-:W-:Y:S01]  /*0760*/  @P1 IMAD R15, R21.reuse, R3, R0 ;  /* 0x00000003150f1224 */ /* 0x040fe200078e0200 */
[----:B------:R-:W-:Y:S01]  /*0770*/  @P1 IADD3 R21, PT, PT, R21, 0x2, RZ ;  /* 0x0000000215151810 */ /* 0x000fe20007ffe0ff */
[----:B------:R-:W4:Y:S01]  /*0780*/  @P1 LDG.E R13, desc[UR4][R12.64] ;  /* 0x000000040c0d1981 */ /* 0x000f22000c1e1900 */
[----:B------:R-:W0:Y:S01]  /*0790*/  @!P0 LDC.64 R4, c[0x0][0x390] ;  /* 0x0000e400ff048b82 */ /* 0x000e220000000a00 */
[----:B-1----:R-:W-:Y:S01]  /*07a0*/  @P1 IMAD.WIDE R10, R15, 0x4, R10 ;  /* 0x000000040f0a1825 */ /* 0x002fe200078e020a */
[----:B------:R-:W-:Y:S02]  /*07b0*/  @!P0 IADD3 R17, PT, PT, R20, R21, RZ ;  /* 0x0000001514118210 */ /* 0x000fe40007ffe0ff */
[----:B--2---:R-:W-:Y:S01]  /*07c0*/  @P1 LEA R8, P2, R2, R8, 0x2 ;  /* 0x0000000802081211 */ /* 0x004fe200078410ff */
[----:B------:R-:W-:-:S03]  /*07d0*/  @!P0 IMAD R21, R21, R3, R0 ;  /* 0x0000000315158224 */ /* 0x000fc600078e0200 */
[----:B------:R-:W-:Y:S01]  /*07e0*/  @P1 LEA.HI.X R9, R2, R9, R14, 0x2, P2 ;  /* 0x0000000902091211 */ /* 0x000fe200010f140e */
[----:B------:R-:W-:Y:S01]  /*07f0*/  @P1 IMAD.WIDE R14, R3, 0x4, R10 ;  /* 0x00000004030e1825 */ /* 0x000fe200078e020a */
[----:B------:R-:W4:Y:S03]  /*0800*/  @P1 LDG.E R2, desc[UR4][R10.64] ;  /* 0x000000040a021981 */ /* 0x000f26000c1e1900 */
[----:B---3--:R-:W-:Y:S01]  /*0810*/  @!P0 IMAD.WIDE.U32 R6, R17, 0x4, R6 ;  /* 0x0000000411068825 */ /* 0x008fe200078e0006 */
[----:B------:R-:W2:Y:S04]  /*0820*/  @P1 LDG.E R9, desc[UR4][R8.64+0x4] ;  /* 0x0000040408091981 */ /* 0x000ea8000c1e1900 */
[----:B------:R-:W2:Y:S01]  /*0830*/  @P1 LDG.E R14, desc[UR4][R14.64] ;  /* 0x000000040e0e1981 */ /* 0x000ea2000c1e1900 */
[----:B0-----:R-:W-:-:S03]  /*0840*/  @!P0 IMAD.WIDE R4, R21, 0x4, R4 ;  /* 0x0000000415048825 */ /* 0x001fc600078e0204 */
[----:B------:R-:W3:Y:S04]  /*0850*/  @!P0 LDG.E R7, desc[UR4][R6.64] ;  /* 0x0000000406078981 */ /* 0x000ee8000c1e1900 */
[----:B------:R-:W3:Y:S01]  /*0860*/  @!P0 LDG.E R4, desc[UR4][R4.64] ;  /* 0x0000000404048981 */ /* 0x000ee2000c1e1900 */
[----:B----4-:R-:W-:-:S04]  /*0870*/  @P1 FFMA R2, R13, R2, R24 ;  /* 0x000000020d021223 */ /* 0x010fc80000000018 */
[----:B--2---:R-:W-:-:S04]  /*0880*/  @P1 FFMA R24, R9, R14, R2 ;  /* 0x0000000e09181223 */ /* 0x004fc80000000002 */
[----:B---3--:R-:W-:-:S07]  /*0890*/  @!P0 FFMA R24, R7, R4, R24 ;  /* 0x0000000407188223 */ /* 0x008fce0000000018 */
.L_x_3:
[----:B------:R-:W0:Y:S01]  /*08a0*/  LDC.64 R4, c[0x0][0x380] ;  /* 0x0000e000ff047b82 */ /* 0x000e220000000a00 */
[----:B------:R-:W-:-:S04]  /*08b0*/  IMAD R3, R19, R3, R0 ;  /* 0x0000000313037224 */ /* 0x000fc800078e0200 */
[----:B0-----:R-:W-:-:S05]  /*08c0*/  IMAD.WIDE R2, R3, 0x4, R4 ;  /* 0x0000000403027825 */ /* 0x001fca00078e0204 */
[----:B------:R-:W-:Y:S01]  /*08d0*/  STG.E desc[UR4][R2.64], R24 ;  /* 0x0000001802007986 */ /* 0x000fe2000c101904 */
[----:B------:R-:W-:Y:S05]  /*08e0*/  EXIT ;  /* 0x000000000000794d */ /* 0x000fea0003800000 */
.L_x_7:
        /* <DEDUP_REMOVED lines=9> */
.L_x_9:


//--------------------- .nv.shared._Z12matmul_tiledPfPKfS1_iii --------------------------
	.section	.nv.shared._Z12matmul_tiledPfPKfS1_iii,"aw",@nobits
	.sectionflags	@""
	.align	4
.nv.shared._Z12matmul_tiledPfPKfS1_iii:
	.zero		9216


//--------------------- .nv.shared.reserved.0     --------------------------
	.section	.nv.shared.reserved.0,"aw",@nobits
	.weak		__nv_reservedSMEM_offset_0_alias
	.size		__nv_reservedSMEM_offset_0_alias, 0, 64
	.other		__nv_reservedSMEM_offset_0_alias,@"STO_CUDA_RESERVED_SHARED STV_DEFAULT"
__nv_reservedSMEM_offset_0_alias:
	.zero		0
	.zero		64


//--------------------- .nv.constant0._Z12matmul_tiledPfPKfS1_iii --------------------------
	.section	.nv.constant0._Z12matmul_tiledPfPKfS1_iii,"a",@progbits
	.sectionflags	@""
	.align	4
.nv.constant0._Z12matmul_tiledPfPKfS1_iii:
	.zero		932


//--------------------- .nv.constant0._Z12matmul_naivePfPKfS1_iii --------------------------
	.section	.nv.constant0._Z12matmul_naivePfPKfS1_iii,"a",@progbits
	.sectionflags	@""
	.align	4
.nv.constant0._Z12matmul_naivePfPKfS1_iii:
	.zero		932


//--------------------- SYMBOLS --------------------------

	.type		.nv.reservedSmem.offset0,@object
	.size		.nv.reservedSmem.offset0,0x4
	.type		.nv.reservedSmem.cap,@object
	.size		.nv.reservedSmem.cap,0x4
